	.headerflags	@"EF_CUDA_TEXMODE_UNIFIED EF_CUDA_64BIT_ADDRESS EF_CUDA_ACCELERATORS EF_CUDA_SM90 EF_CUDA_VIRTUAL_SM(EF_CUDA_SM90)"
	.elftype	@"ET_EXEC"


//--------------------- .nv.info                  --------------------------
	.section	.nv.info,"",@"SHT_CUDA_INFO"
	.align	4


	//----- nvinfo : EIATTR_REGCOUNT
	.align		4
        /*0000*/ 	.byte	0x04, 0x2f
        /*0002*/ 	.short	(.L_1 - .L_0)
	.align		4
.L_0:
        /*0004*/ 	.word	index@(triton_poi_fused_add_35)
        /*0008*/ 	.word	0x00000012


	//----- nvinfo : EIATTR_MIN_STACK_SIZE
	.align		4
.L_1:
        /*000c*/ 	.byte	0x04, 0x12
        /*000e*/ 	.short	(.L_3 - .L_2)
	.align		4
.L_2:
        /*0010*/ 	.word	index@(triton_poi_fused_add_35)
        /*0014*/ 	.word	0x00000000


	//----- nvinfo : EIATTR_FRAME_SIZE
	.align		4
.L_3:
        /*0018*/ 	.byte	0x04, 0x11
        /*001a*/ 	.short	(.L_5 - .L_4)
	.align		4
.L_4:
        /*001c*/ 	.word	index@(triton_poi_fused_add_35)
        /*0020*/ 	.word	0x00000000


	//----- nvinfo : EIATTR_MIN_STACK_SIZE
	.align		4
.L_5:
        /*0024*/ 	.byte	0x04, 0x12
        /*0026*/ 	.short	(.L_7 - .L_6)
	.align		4
.L_6:
        /*0028*/ 	.word	index@(triton_poi_fused_add_35)
        /*002c*/ 	.word	0x00000000
.L_7:


//--------------------- .nv.info.triton_poi_fused_add_35 --------------------------
	.section	.nv.info.triton_poi_fused_add_35,"",@"SHT_CUDA_INFO"
	.sectionflags	@""
	.align	4


	//----- nvinfo : EIATTR_CUDA_API_VERSION
	.align		4
        /*0000*/ 	.byte	0x04, 0x37
        /*0002*/ 	.short	(.L_9 - .L_8)
.L_8:
        /*0004*/ 	.word	0x0000007c


	//----- nvinfo : EIATTR_KPARAM_INFO
	.align		4
.L_9:
        /*0008*/ 	.byte	0x04, 0x17
        /*000a*/ 	.short	(.L_11 - .L_10)
.L_10:
        /*000c*/ 	.word	0x00000000
        /*0010*/ 	.short	0x0005
        /*0012*/ 	.short	0x0028
        /*0014*/ 	.byte	0x00, 0xf0, 0x11, 0x00


	//----- nvinfo : EIATTR_KPARAM_INFO
	.align		4
.L_11:
        /*0018*/ 	.byte	0x04, 0x17
        /*001a*/ 	.short	(.L_13 - .L_12)
.L_12:
        /*001c*/ 	.word	0x00000000
        /*0020*/ 	.short	0x0004
        /*0022*/ 	.short	0x0020
        /*0024*/ 	.byte	0x00, 0xf4, 0x21, 0x00


	//----- nvinfo : EIATTR_KPARAM_INFO
	.align		4
.L_13:
        /*0028*/ 	.byte	0x04, 0x17
        /*002a*/ 	.short	(.L_15 - .L_14)
.L_14:
        /*002c*/ 	.word	0x00000000
        /*0030*/ 	.short	0x0003
        /*0032*/ 	.short	0x0018
        /*0034*/ 	.byte	0x00, 0xf4, 0x21, 0x00


	//----- nvinfo : EIATTR_KPARAM_INFO
	.align		4
.L_15:
        /*0038*/ 	.byte	0x04, 0x17
        /*003a*/ 	.short	(.L_17 - .L_16)
.L_16:
        /*003c*/ 	.word	0x00000000
        /*0040*/ 	.short	0x0002
        /*0042*/ 	.short	0x0010
        /*0044*/ 	.byte	0x00, 0xf4, 0x21, 0x00


	//----- nvinfo : EIATTR_KPARAM_INFO
	.align		4
.L_17:
        /*0048*/ 	.byte	0x04, 0x17
        /*004a*/ 	.short	(.L_19 - .L_18)
.L_18:
        /*004c*/ 	.word	0x00000000
        /*0050*/ 	.short	0x0001
        /*0052*/ 	.short	0x0008
        /*0054*/ 	.byte	0x00, 0xf4, 0x21, 0x00


	//----- nvinfo : EIATTR_KPARAM_INFO
	.align		4
.L_19:
        /*0058*/ 	.byte	0x04, 0x17
        /*005a*/ 	.short	(.L_21 - .L_20)
.L_20:
        /*005c*/ 	.word	0x00000000
        /*0060*/ 	.short	0x0000
        /*0062*/ 	.short	0x0000
        /*0064*/ 	.byte	0x00, 0xf4, 0x21, 0x00


	//----- nvinfo : EIATTR_SPARSE_MMA_MASK
	.align		4
.L_21:
        /*0068*/ 	.byte	0x03, 0x50
        /*006a*/ 	.short	0x0000


	//----- nvinfo : EIATTR_MAXREG_COUNT
	.align		4
        /*006c*/ 	.byte	0x03, 0x1b
        /*006e*/ 	.short	0x00ff


	//----- nvinfo : EIATTR_EXIT_INSTR_OFFSETS
	.align		4
        /*0070*/ 	.byte	0x04, 0x1c
        /*0072*/ 	.short	(.L_23 - .L_22)


	//   ....[0]....
.L_22:
        /*0074*/ 	.word	0x000001f0


	//----- nvinfo : EIATTR_REQNTID
	.align		4
.L_23:
        /*0078*/ 	.byte	0x04, 0x10
        /*007a*/ 	.short	(.L_25 - .L_24)
.L_24:
        /*007c*/ 	.word	0x00000080
        /*0080*/ 	.word	0x00000001
        /*0084*/ 	.word	0x00000001


	//----- nvinfo : EIATTR_CBANK_PARAM_SIZE
	.align		4
.L_25:
        /*0088*/ 	.byte	0x03, 0x19
        /*008a*/ 	.short	0x002c


	//----- nvinfo : EIATTR_PARAM_CBANK
	.align		4
        /*008c*/ 	.byte	0x04, 0x0a
        /*008e*/ 	.short	(.L_27 - .L_26)
	.align		4
.L_26:
        /*0090*/ 	.word	index@(.nv.constant0.triton_poi_fused_add_35)
        /*0094*/ 	.short	0x0210
        /*0096*/ 	.short	0x002c


	//----- nvinfo : EIATTR_SW_WAR
	.align		4
.L_27:
        /*0098*/ 	.byte	0x04, 0x36
        /*009a*/ 	.short	(.L_29 - .L_28)
.L_28:
        /*009c*/ 	.word	0x00000008
.L_29:


//--------------------- .nv.callgraph             --------------------------
	.section	.nv.callgraph,"",@"SHT_CUDA_CALLGRAPH"
	.align	4
	.sectionentsize	8
	.align		4
        /*0000*/ 	.word	0x00000000
	.align		4
        /*0004*/ 	.word	0xffffffff
	.align		4
        /*0008*/ 	.word	0x00000000
	.align		4
        /*000c*/ 	.word	0xfffffffe
	.align		4
        /*0010*/ 	.word	0x00000000
	.align		4
        /*0014*/ 	.word	0xfffffffd
	.align		4
        /*0018*/ 	.word	0x00000000
	.align		4
        /*001c*/ 	.word	0xfffffffc


//--------------------- .text.triton_poi_fused_add_35 --------------------------
	.section	.text.triton_poi_fused_add_35,"ax",@progbits
	.align	128
        .global         triton_poi_fused_add_35
        .type           triton_poi_fused_add_35,@function
        .size           triton_poi_fused_add_35,(.L_x_1 - triton_poi_fused_add_35)
        .other          triton_poi_fused_add_35,@"STO_CUDA_ENTRY STV_DEFAULT"
triton_poi_fused_add_35:
.text.triton_poi_fused_add_35:
[----:B------:R-:W-:Y:S01]  /*0000*/  LDC R1, c[0x0][0x28] ;  /* 0x00000a00ff017b82 */ /* 0x000fe20000000800 */
[----:B------:R-:W1:Y:S07]  /*0010*/  S2R R0, SR_TID.X ;  /* 0x0000000000007919 */ /* 0x000e6e0000002100 */
[----:B------:R-:W2:Y:S01]  /*0020*/  LDC.64 R8, c[0x0][0x228] ;  /* 0x00008a00ff087b82 */ /* 0x000ea20000000a00 */
[----:B------:R-:W-:Y:S01]  /*0030*/  ULDC.64 UR4, c[0x0][0x208] ;  /* 0x0000820000047ab9 */ /* 0x000fe20000000a00 */
[----:B------:R-:W3:Y:S06]  /*0040*/  S2R R13, SR_CTAID.X ;  /* 0x00000000000d7919 */ /* 0x000eec0000002500 */
[----:B------:R-:W4:Y:S08]  /*0050*/  LDC.64 R10, c[0x0][0x230] ;  /* 0x00008c00ff0a7b82 */ /* 0x000f300000000a00 */
[----:B------:R-:W5:Y:S08]  /*0060*/  LDC.64 R6, c[0x0][0x220] ;  /* 0x00008800ff067b82 */ /* 0x000f700000000a00 */
[----:B------:R-:W5:Y:S01]  /*0070*/  LDC.64 R4, c[0x0][0x218] ;  /* 0x00008600ff047b82 */ /* 0x000f620000000a00 */
[----:B-1----:R-:W-:-:S07]  /*0080*/  SHF.L.U32 R0, R0, 0x1, RZ ;  /* 0x0000000100007819 */ /* 0x002fce00000006ff */
[----:B------:R-:W1:Y:S01]  /*0090*/  LDC.64 R2, c[0x0][0x210] ;  /* 0x00008400ff027b82 */ /* 0x000e620000000a00 */
[----:B------:R-:W-:-:S04]  /*00a0*/  LOP3.LUT R0, R0, 0xfe, RZ, 0xc0, !PT ;  /* 0x000000fe00007812 */ /* 0x000fc800078ec0ff */
[----:B---3--:R-:W-:-:S05]  /*00b0*/  LEA R13, R13, R0, 0x8 ;  /* 0x000000000d0d7211 */ /* 0x008fca00078e40ff */
[----:B--2---:R-:W-:-:S04]  /*00c0*/  IMAD.WIDE R8, R13, 0x4, R8 ;  /* 0x000000040d087825 */ /* 0x004fc800078e0208 */
[C---:B----4-:R-:W-:Y:S02]  /*00d0*/  IMAD.WIDE R10, R13.reuse, 0x4, R10 ;  /* 0x000000040d0a7825 */ /* 0x050fe400078e020a */
[----:B------:R-:W2:Y:S02]  /*00e0*/  LDG.E.64 R8, desc[UR4][R8.64] ;  /* 0x0000000408087981 */ /* 0x000ea4000c1e1b00 */
[C---:B-----5:R-:W-:Y:S02]  /*00f0*/  IMAD.WIDE R6, R13.reuse, 0x4, R6 ;  /* 0x000000040d067825 */ /* 0x060fe400078e0206 */
[----:B------:R-:W2:Y:S02]  /*0100*/  LDG.E.64 R10, desc[UR4][R10.64] ;  /* 0x000000040a0a7981 */ /* 0x000ea4000c1e1b00 */
[C---:B0-----:R-:W-:Y:S02]  /*0110*/  IMAD.WIDE R4, R13.reuse, 0x4, R4 ;  /* 0x000000040d047825 */ /* 0x041fe400078e0204 */
[----:B------:R-:W3:Y:S02]  /*0120*/  LDG.E.64 R6, desc[UR4][R6.64] ;  /* 0x0000000406067981 */ /* 0x000ee4000c1e1b00 */
[----:B-1----:R-:W-:-:S02]  /*0130*/  IMAD.WIDE R2, R13, 0x4, R2 ;  /* 0x000000040d027825 */ /* 0x002fc400078e0202 */
[----:B------:R-:W4:Y:S04]  /*0140*/  LDG.E.64 R4, desc[UR4][R4.64] ;  /* 0x0000000404047981 */ /* 0x000f28000c1e1b00 */
[----:B------:R-:W5:Y:S01]  /*0150*/  LDG.E.64 R12, desc[UR4][R2.64] ;  /* 0x00000004020c7981 */ /* 0x000f62000c1e1b00 */
[----:B--2---:R-:W-:Y:S01]  /*0160*/  FADD R15, R8, R10 ;  /* 0x0000000a080f7221 */ /* 0x004fe20000000000 */
[----:B------:R-:W-:-:S03]  /*0170*/  FADD R0, R9, R11 ;  /* 0x0000000b09007221 */ /* 0x000fc60000000000 */
[----:B---3--:R-:W-:Y:S01]  /*0180*/  FADD R15, R6, R15 ;  /* 0x0000000f060f7221 */ /* 0x008fe20000000000 */
[----:B------:R-:W-:-:S03]  /*0190*/  FADD R0, R7, R0 ;  /* 0x0000000007007221 */ /* 0x000fc60000000000 */
[----:B----4-:R-:W-:Y:S01]  /*01a0*/  FADD R15, R4, R15 ;  /* 0x0000000f040f7221 */ /* 0x010fe20000000000 */
[----:B------:R-:W-:-:S03]  /*01b0*/  FADD R0, R5, R0 ;  /* 0x0000000005007221 */ /* 0x000fc60000000000 */
[----:B-----5:R-:W-:Y:S01]  /*01c0*/  FADD R12, R12, R15 ;  /* 0x0000000f0c0c7221 */ /* 0x020fe20000000000 */
[----:B------:R-:W-:-:S05]  /*01d0*/  FADD R13, R13, R0 ;  /* 0x000000000d0d7221 */ /* 0x000fca0000000000 */
[----:B------:R-:W-:Y:S01]  /*01e0*/  STG.E.64 desc[UR4][R2.64], R12 ;  /* 0x0000000c02007986 */ /* 0x000fe2000c101b04 */
[----:B------:R-:W-:Y:S05]  /*01f0*/  EXIT ;  /* 0x000000000000794d */ /* 0x000fea0003800000 */
.L_x_0:
[----:B------:R-:W-:-:S00]  /*0200*/  BRA `(.L_x_0) ;  /* 0xfffffffc00fc7947 */ /* 0x000fc0000383ffff */
[----:B------:R-:W-:-:S00]  /*0210*/  NOP ;  /* 0x0000000000007918 */ /* 0x000fc00000000000 */
        /* <DEDUP_REMOVED lines=14> */
.L_x_1:


//--------------------- .nv.constant0.triton_poi_fused_add_35 --------------------------
	.section	.nv.constant0.triton_poi_fused_add_35,"a",@progbits
	.sectionflags	@""
	.align	4
.nv.constant0.triton_poi_fused_add_35:
	.zero		572
